//
// Generated by NVIDIA NVVM Compiler
//
// Compiler Build ID: CL-36424714
// Cuda compilation tools, release 13.0, V13.0.88
// Based on NVVM 20.0.0
//

.version 9.0
.target sm_100
.address_size 64

	// .globl	_Z1tiiPiS_

.visible .entry _Z1tiiPiS_(
	.param .u32 _Z1tiiPiS__param_0,
	.param .u32 _Z1tiiPiS__param_1,
	.param .u64 .ptr .align 1 _Z1tiiPiS__param_2,
	.param .u64 .ptr .align 1 _Z1tiiPiS__param_3
)
{
	.reg .pred 	%p<2>;
	.reg .b32 	%r<18>;
	.reg .b32 	%f<4>;
	.reg .b64 	%rd<3>;

	ld.param.u32 	%r1, [_Z1tiiPiS__param_0];
	ld.param.u32 	%r2, [_Z1tiiPiS__param_1];
	ld.param.u64 	%rd1, [_Z1tiiPiS__param_2];
	mov.u32 	%r3, %ntid.x;
	mov.u32 	%r4, %ctaid.x;
	mov.u32 	%r5, %tid.x;
	mad.lo.s32 	%r6, %r3, %r4, %r5;
	add.s32 	%r7, %r6, %r1;
	add.s32 	%r8, %r7, 1;
	mov.u32 	%r9, %ntid.y;
	mov.u32 	%r10, %ctaid.y;
	mov.u32 	%r11, %tid.y;
	mad.lo.s32 	%r12, %r9, %r10, %r11;
	add.s32 	%r13, %r12, %r2;
	add.s32 	%r14, %r13, 1;
	div.s32 	%r15, %r8, %r14;
	cvt.rn.f32.s32 	%f1, %r8;
	cvt.rn.f32.s32 	%f2, %r14;
	div.rn.f32 	%f3, %f1, %f2;
	cvt.rzi.s32.f32 	%r16, %f3;
	setp.eq.s32 	%p1, %r15, %r16;
	@%p1 bra 	$L__BB0_2;
	cvta.to.global.u64 	%rd2, %rd1;
	atom.global.add.u32 	%r17, [%rd2], 1;
$L__BB0_2:
	ret;

}


// ===== COMPILED SASS (sm_100) =====

	.target	sm_100

	.elftype	@"ET_EXEC"


//--------------------- .note.nv.tkinfo           --------------------------
	.section	.note.nv.tkinfo,"",@"SHT_NOTE"
	.sectionflags	@"SHF_NOTE_NV_TKINFO"
	.tkinfo
        /*0018*/ 	.word	0x00000002
        /*0030*/ 	.string	""
        /*0030*/ 	.string	"ptxas"
        /*0030*/ 	.string	"Cuda compilation tools, release 13.0, V13.0.88"
        /*0030*/ 	.string	"Build cuda_13.0.r13.0/compiler.36424714_0"
        /*0030*/ 	.string	"-arch sm_100 -m 64 "



//--------------------- .note.nv.cuinfo           --------------------------
	.section	.note.nv.cuinfo,"",@"SHT_NOTE"
	.sectionflags	@"SHF_NOTE_NV_CUINFO"
        /*0018*/ 	.short	0x0002
        /*001a*/ 	.short	0x0064
        /*001c*/ 	.short	0x0082
	.zero		2


//--------------------- .nv.info                  --------------------------
	.section	.nv.info,"",@"SHT_CUDA_INFO"
	.align	4


	//----- nvinfo : EIATTR_REGCOUNT
	.align		4
        /*0000*/ 	.byte	0x04, 0x2f
        /*0002*/ 	.short	(.L_1 - .L_0)
	.align		4
.L_0:
        /*0004*/ 	.word	index@(_Z1tiiPiS_)
        /*0008*/ 	.word	0x00000010


	//----- nvinfo : EIATTR_FRAME_SIZE
	.align		4
.L_1:
        /*000c*/ 	.byte	0x04, 0x11
        /*000e*/ 	.short	(.L_3 - .L_2)
	.align		4
.L_2:
        /*0010*/ 	.word	index@($__internal_0_$__cuda_sm3x_div_rn_noftz_f32_slowpath)
        /*0014*/ 	.word	0x00000000


	//----- nvinfo : EIATTR_FRAME_SIZE
	.align		4
.L_3:
        /*0018*/ 	.byte	0x04, 0x11
        /*001a*/ 	.short	(.L_5 - .L_4)
	.align		4
.L_4:
        /*001c*/ 	.word	index@(_Z1tiiPiS_)
        /*0020*/ 	.word	0x00000000


	//----- nvinfo : EIATTR_MIN_STACK_SIZE
	.align		4
.L_5:
        /*0024*/ 	.byte	0x04, 0x12
        /*0026*/ 	.short	(.L_7 - .L_6)
	.align		4
.L_6:
        /*0028*/ 	.word	index@(_Z1tiiPiS_)
        /*002c*/ 	.word	0x00000000
.L_7:


//--------------------- .nv.compat                --------------------------
	.section	.nv.compat,"",@"SHT_CUDA_COMPAT_INFO"
	.align	4
        /*0000*/ 	.byte	0x02, 0x09, 0x00, 0x00, 0x02, 0x02, 0x01, 0x00, 0x02, 0x05, 0x05, 0x00, 0x03, 0x07, 0x01, 0x01
        /*0010*/ 	.byte	0x02, 0x03, 0x00, 0x00, 0x02, 0x06, 0x01, 0x00, 0x04, 0x0b, 0x08, 0x00, 0x01, 0x00, 0x00, 0x00
        /*0020*/ 	.byte	0x00, 0x00, 0x00, 0x00


//--------------------- .nv.info._Z1tiiPiS_       --------------------------
	.section	.nv.info._Z1tiiPiS_,"",@"SHT_CUDA_INFO"
	.sectionflags	@""
	.align	4


	//----- nvinfo : EIATTR_CUDA_API_VERSION
	.align		4
        /*0000*/ 	.byte	0x04, 0x37
        /*0002*/ 	.short	(.L_9 - .L_8)
.L_8:
        /*0004*/ 	.word	0x00000082


	//----- nvinfo : EIATTR_KPARAM_INFO
	.align		4
.L_9:
        /*0008*/ 	.byte	0x04, 0x17
        /*000a*/ 	.short	(.L_11 - .L_10)
.L_10:
        /*000c*/ 	.word	0x00000000
        /*0010*/ 	.short	0x0003
        /*0012*/ 	.short	0x0010
        /*0014*/ 	.byte	0x00, 0xf5, 0x21, 0x00


	//----- nvinfo : EIATTR_KPARAM_INFO
	.align		4
.L_11:
        /*0018*/ 	.byte	0x04, 0x17
        /*001a*/ 	.short	(.L_13 - .L_12)
.L_12:
        /*001c*/ 	.word	0x00000000
        /*0020*/ 	.short	0x0002
        /*0022*/ 	.short	0x0008
        /*0024*/ 	.byte	0x00, 0xf5, 0x21, 0x00


	//----- nvinfo : EIATTR_KPARAM_INFO
	.align		4
.L_13:
        /*0028*/ 	.byte	0x04, 0x17
        /*002a*/ 	.short	(.L_15 - .L_14)
.L_14:
        /*002c*/ 	.word	0x00000000
        /*0030*/ 	.short	0x0001
        /*0032*/ 	.short	0x0004
        /*0034*/ 	.byte	0x00, 0xf0, 0x11, 0x00


	//----- nvinfo : EIATTR_KPARAM_INFO
	.align		4
.L_15:
        /*0038*/ 	.byte	0x04, 0x17
        /*003a*/ 	.short	(.L_17 - .L_16)
.L_16:
        /*003c*/ 	.word	0x00000000
        /*0040*/ 	.short	0x0000
        /*0042*/ 	.short	0x0000
        /*0044*/ 	.byte	0x00, 0xf0, 0x11, 0x00


	//----- nvinfo : EIATTR_SPARSE_MMA_MASK
	.align		4
.L_17:
        /*0048*/ 	.byte	0x03, 0x50
        /*004a*/ 	.short	0x0000


	//----- nvinfo : EIATTR_MAXREG_COUNT
	.align		4
        /*004c*/ 	.byte	0x03, 0x1b
        /*004e*/ 	.short	0x00ff


	//----- nvinfo : EIATTR_MERCURY_ISA_VERSION
	.align		4
        /*0050*/ 	.byte	0x03, 0x5f
        /*0052*/ 	.short	0x0101


	//----- nvinfo : EIATTR_INT_WARP_WIDE_INSTR_OFFSETS
	.align		4
        /*0054*/ 	.byte	0x04, 0x31
        /*0056*/ 	.short	(.L_19 - .L_18)


	//   ....[0]....
.L_18:
        /*0058*/ 	.word	0x00000390


	//----- nvinfo : EIATTR_VRC_CTA_INIT_COUNT
	.align		4
.L_19:
        /*005c*/ 	.byte	0x02, 0x4a
	.zero		1
	.zero		1


	//----- nvinfo : EIATTR_EXIT_INSTR_OFFSETS
	.align		4
        /*0060*/ 	.byte	0x04, 0x1c
        /*0062*/ 	.short	(.L_21 - .L_20)


	//   ....[0]....
.L_20:
        /*0064*/ 	.word	0x00000360


	//   ....[1]....
        /*0068*/ 	.word	0x000003f0


	//----- nvinfo : EIATTR_CRS_STACK_SIZE
	.align		4
.L_21:
        /*006c*/ 	.byte	0x04, 0x1e
        /*006e*/ 	.short	(.L_23 - .L_22)
.L_22:
        /*0070*/ 	.word	0x00000000


	//----- nvinfo : EIATTR_CBANK_PARAM_SIZE
	.align		4
.L_23:
        /*0074*/ 	.byte	0x03, 0x19
        /*0076*/ 	.short	0x0018


	//----- nvinfo : EIATTR_PARAM_CBANK
	.align		4
        /*0078*/ 	.byte	0x04, 0x0a
        /*007a*/ 	.short	(.L_25 - .L_24)
	.align		4
.L_24:
        /*007c*/ 	.word	index@(.nv.constant0._Z1tiiPiS_)
        /*0080*/ 	.short	0x0380
        /*0082*/ 	.short	0x0018


	//----- nvinfo : EIATTR_SW_WAR
	.align		4
.L_25:
        /*0084*/ 	.byte	0x04, 0x36
        /*0086*/ 	.short	(.L_27 - .L_26)
.L_26:
        /*0088*/ 	.word	0x00000008
.L_27:


//--------------------- .nv.callgraph             --------------------------
	.section	.nv.callgraph,"",@"SHT_CUDA_CALLGRAPH"
	.align	4
	.sectionentsize	8
	.align		4
        /*0000*/ 	.word	0x00000000
	.align		4
        /*0004*/ 	.word	0xffffffff
	.align		4
        /*0008*/ 	.word	0x00000000
	.align		4
        /*000c*/ 	.word	0xfffffffe
	.align		4
        /*0010*/ 	.word	0x00000000
	.align		4
        /*0014*/ 	.word	0xfffffffd
	.align		4
        /*0018*/ 	.word	0x00000000
	.align		4
        /*001c*/ 	.word	0xfffffffc


//--------------------- .text._Z1tiiPiS_          --------------------------
	.section	.text._Z1tiiPiS_,"ax",@progbits
	.align	128
        .global         _Z1tiiPiS_
        .type           _Z1tiiPiS_,@function
        .size           _Z1tiiPiS_,(.L_x_14 - _Z1tiiPiS_)
        .other          _Z1tiiPiS_,@"STO_CUDA_ENTRY STV_DEFAULT"
_Z1tiiPiS_:
.text._Z1tiiPiS_:
[----:B------:R-:W-:Y:S01]  /*0000*/  LDC R1, c[0x0][0x37c] ;  /* 0x0000df00ff017b82 */ /* 0x000fe20000000800 */
[----:B------:R-:W0:Y:S01]  /*0010*/  S2R R3, SR_CTAID.Y ;  /* 0x0000000000037919 */ /* 0x000e220000002600 */
[----:B------:R-:W1:Y:S01]  /*0020*/  LDCU UR4, c[0x0][0x360] ;  /* 0x00006c00ff0477ac */ /* 0x000e620008000800 */
[----:B------:R-:W-:Y:S01]  /*0030*/  BSSY.RECONVERGENT B0, `(.L_x_0) ;  /* 0x0000030000007945 */ /* 0x000fe20003800200 */
[----:B------:R-:W0:Y:S01]  /*0040*/  S2R R0, SR_TID.Y ;  /* 0x0000000000007919 */ /* 0x000e220000002200 */
[----:B------:R-:W0:Y:S01]  /*0050*/  LDCU UR5, c[0x0][0x364] ;  /* 0x00006c80ff0577ac */ /* 0x000e220008000800 */
[----:B------:R-:W1:Y:S01]  /*0060*/  S2R R7, SR_TID.X ;  /* 0x0000000000077919 */ /* 0x000e620000002100 */
[----:B------:R-:W2:Y:S01]  /*0070*/  LDCU.64 UR6, c[0x0][0x380] ;  /* 0x00007000ff0677ac */ /* 0x000ea20008000a00 */
[----:B0-----:R-:W-:Y:S02]  /*0080*/  IMAD R3, R3, UR5, R0 ;  /* 0x0000000503037c24 */ /* 0x001fe4000f8e0200 */
[----:B------:R-:W1:Y:S03]  /*0090*/  S2R R0, SR_CTAID.X ;  /* 0x0000000000007919 */ /* 0x000e660000002500 */
[----:B--2---:R-:W-:-:S04]  /*00a0*/  IADD3.X R3, PT, PT, R3, UR7, RZ, PT, !PT ;  /* 0x0000000703037c10 */ /* 0x004fc8000bffe4ff */
[----:B------:R-:W-:-:S04]  /*00b0*/  IABS R9, R3 ;  /* 0x0000000300097213 */ /* 0x000fc80000000000 */
[----:B------:R-:W0:Y:S08]  /*00c0*/  I2F.RP R2, R9 ;  /* 0x0000000900027306 */ /* 0x000e300000209400 */
[----:B0-----:R-:W0:Y:S01]  /*00d0*/  MUFU.RCP R2, R2 ;  /* 0x0000000200027308 */ /* 0x001e220000001000 */
[----:B-1----:R-:W-:-:S05]  /*00e0*/  IMAD R0, R0, UR4, R7 ;  /* 0x0000000400007c24 */ /* 0x002fca000f8e0207 */
[----:B------:R-:W-:-:S04]  /*00f0*/  IADD3.X R0, PT, PT, R0, UR6, RZ, PT, !PT ;  /* 0x0000000600007c10 */ /* 0x000fc8000bffe4ff */
[----:B------:R-:W-:Y:S01]  /*0100*/  IABS R8, R0 ;  /* 0x0000000000087213 */ /* 0x000fe20000000000 */
[----:B0-----:R-:W-:Y:S01]  /*0110*/  VIADD R4, R2, 0xffffffe ;  /* 0x0ffffffe02047836 */ /* 0x001fe20000000000 */
[----:B------:R-:W-:-:S03]  /*0120*/  IABS R2, R3 ;  /* 0x0000000300027213 */ /* 0x000fc60000000000 */
[----:B------:R0:W1:Y:S02]  /*0130*/  F2I.FTZ.U32.TRUNC.NTZ R5, R4 ;  /* 0x0000000400057305 */ /* 0x000064000021f000 */
[----:B0-----:R-:W-:Y:S02]  /*0140*/  IMAD.MOV.U32 R4, RZ, RZ, RZ ;  /* 0x000000ffff047224 */ /* 0x001fe400078e00ff */
[----:B-1----:R-:W-:-:S04]  /*0150*/  IMAD.MOV R6, RZ, RZ, -R5 ;  /* 0x000000ffff067224 */ /* 0x002fc800078e0a05 */
[----:B------:R-:W-:Y:S02]  /*0160*/  IMAD R7, R6, R9, RZ ;  /* 0x0000000906077224 */ /* 0x000fe400078e02ff */
[----:B------:R-:W-:Y:S02]  /*0170*/  IMAD.MOV.U32 R6, RZ, RZ, R8 ;  /* 0x000000ffff067224 */ /* 0x000fe400078e0008 */
[----:B------:R-:W-:-:S04]  /*0180*/  IMAD.HI.U32 R5, R5, R7, R4 ;  /* 0x0000000705057227 */ /* 0x000fc800078e0004 */
[----:B------:R-:W-:Y:S02]  /*0190*/  IMAD.MOV R7, RZ, RZ, -R2 ;  /* 0x000000ffff077224 */ /* 0x000fe400078e0a02 */
[----:B------:R-:W-:Y:S01]  /*01a0*/  IMAD.HI.U32 R2, R5, R6, RZ ;  /* 0x0000000605027227 */ /* 0x000fe200078e00ff */
[----:B------:R-:W-:-:S03]  /*01b0*/  I2FP.F32.S32 R5, R3 ;  /* 0x0000000300057245 */ /* 0x000fc60000201400 */
[----:B------:R-:W-:Y:S02]  /*01c0*/  IMAD R4, R2, R7, R6 ;  /* 0x0000000702047224 */ /* 0x000fe400078e0206 */
[----:B------:R-:W0:Y:S03]  /*01d0*/  MUFU.RCP R6, R5 ;  /* 0x0000000500067308 */ /* 0x000e260000001000 */
[----:B------:R-:W-:-:S13]  /*01e0*/  ISETP.GT.U32.AND P0, PT, R9, R4, PT ;  /* 0x000000040900720c */ /* 0x000fda0003f04070 */
[----:B------:R-:W-:Y:S02]  /*01f0*/  @!P0 IMAD.IADD R4, R4, 0x1, -R9 ;  /* 0x0000000104048824 */ /* 0x000fe400078e0a09 */
[----:B0-----:R-:W-:Y:S01]  /*0200*/  FFMA R7, -R5, R6, 1 ;  /* 0x3f80000005077423 */ /* 0x001fe20000000106 */
[----:B------:R-:W-:Y:S01]  /*0210*/  @!P0 VIADD R2, R2, 0x1 ;  /* 0x0000000102028836 */ /* 0x000fe20000000000 */
[----:B------:R-:W-:Y:S02]  /*0220*/  ISETP.NE.AND P0, PT, R3, RZ, PT ;  /* 0x000000ff0300720c */ /* 0x000fe40003f05270 */
[----:B------:R-:W-:Y:S01]  /*0230*/  ISETP.GE.U32.AND P2, PT, R4, R9, PT ;  /* 0x000000090400720c */ /* 0x000fe20003f46070 */
[----:B------:R-:W-:Y:S01]  /*0240*/  FFMA R7, R6, R7, R6 ;  /* 0x0000000706077223 */ /* 0x000fe20000000006 */
[----:B------:R-:W-:Y:S02]  /*0250*/  LOP3.LUT R4, R0, R3, RZ, 0x3c, !PT ;  /* 0x0000000300047212 */ /* 0x000fe400078e3cff */
[----:B------:R-:W-:-:S02]  /*0260*/  I2FP.F32.S32 R0, R0 ;  /* 0x0000000000007245 */ /* 0x000fc40000201400 */
[----:B------:R-:W-:-:S03]  /*0270*/  ISETP.GE.AND P1, PT, R4, RZ, PT ;  /* 0x000000ff0400720c */ /* 0x000fc60003f26270 */
[----:B------:R-:W-:-:S04]  /*0280*/  FFMA R4, R0, R7, RZ ;  /* 0x0000000700047223 */ /* 0x000fc800000000ff */
[----:B------:R-:W-:Y:S01]  /*0290*/  @P2 VIADD R2, R2, 0x1 ;  /* 0x0000000102022836 */ /* 0x000fe20000000000 */
[----:B------:R-:W0:Y:S01]  /*02a0*/  FCHK P2, R0, R5 ;  /* 0x0000000500007302 */ /* 0x000e220000040000 */
[----:B------:R-:W-:-:S04]  /*02b0*/  FFMA R6, -R5, R4, R0 ;  /* 0x0000000405067223 */ /* 0x000fc80000000100 */
[----:B------:R-:W-:Y:S02]  /*02c0*/  @!P1 IMAD.MOV R2, RZ, RZ, -R2 ;  /* 0x000000ffff029224 */ /* 0x000fe400078e0a02 */
[----:B------:R-:W-:Y:S01]  /*02d0*/  FFMA R4, R7, R6, R4 ;  /* 0x0000000607047223 */ /* 0x000fe20000000004 */
[----:B------:R-:W-:Y:S01]  /*02e0*/  @!P0 LOP3.LUT R2, RZ, R3, RZ, 0x33, !PT ;  /* 0x00000003ff028212 */ /* 0x000fe200078e33ff */
[----:B0-----:R-:W-:Y:S06]  /*02f0*/  @!P2 BRA `(.L_x_1) ;  /* 0x00000000000ca947 */ /* 0x001fec0003800000 */
[----:B------:R-:W-:-:S07]  /*0300*/  MOV R4, 0x320 ;  /* 0x0000032000047802 */ /* 0x000fce0000000f00 */
[----:B------:R-:W-:Y:S05]  /*0310*/  CALL.REL.NOINC `($__internal_0_$__cuda_sm3x_div_rn_noftz_f32_slowpath) ;  /* 0x0000000000387944 */ /* 0x000fea0003c00000 */
[----:B------:R-:W-:-:S07]  /*0320*/  IMAD.MOV.U32 R4, RZ, RZ, R0 ;  /* 0x000000ffff047224 */ /* 0x000fce00078e0000 */
.L_x_1:
[----:B------:R-:W-:Y:S05]  /*0330*/  BSYNC.RECONVERGENT B0 ;  /* 0x0000000000007941 */ /* 0x000fea0003800200 */
.L_x_0:
[----:B------:R-:W0:Y:S02]  /*0340*/  F2I.TRUNC.NTZ R3, R4 ;  /* 0x0000000400037305 */ /* 0x000e24000020f100 */
[----:B0-----:R-:W-:-:S13]  /*0350*/  ISETP.NE.AND P0, PT, R2, R3, PT ;  /* 0x000000030200720c */ /* 0x001fda0003f05270 */
[----:B------:R-:W-:Y:S05]  /*0360*/  @!P0 EXIT ;  /* 0x000000000000894d */ /* 0x000fea0003800000 */
[----:B------:R-:W0:Y:S01]  /*0370*/  S2R R0, SR_LANEID ;  /* 0x0000000000007919 */ /* 0x000e220000000000 */
[----:B------:R-:W1:Y:S01]  /*0380*/  LDC.64 R2, c[0x0][0x388] ;  /* 0x0000e200ff027b82 */ /* 0x000e620000000a00 */
[----:B------:R-:W-:Y:S01]  /*0390*/  VOTEU.ANY UR6, UPT, PT ;  /* 0x0000000000067886 */ /* 0x000fe200038e0100 */
[----:B------:R-:W1:Y:S01]  /*03a0*/  LDCU.64 UR4, c[0x0][0x358] ;  /* 0x00006b00ff0477ac */ /* 0x000e620008000a00 */
[----:B------:R-:W1:Y:S01]  /*03b0*/  POPC R5, UR6 ;  /* 0x0000000600057d09 */ /* 0x000e620008000000 */
[----:B------:R-:W-:-:S06]  /*03c0*/  UFLO.U32 UR7, UR6 ;  /* 0x00000006000772bd */ /* 0x000fcc00080e0000 */
[----:B0-----:R-:W-:-:S13]  /*03d0*/  ISETP.EQ.U32.AND P0, PT, R0, UR7, PT ;  /* 0x0000000700007c0c */ /* 0x001fda000bf02070 */
[----:B-1----:R-:W-:Y:S01]  /*03e0*/  @P0 REDG.E.ADD.STRONG.GPU desc[UR4][R2.64], R5 ;  /* 0x000000050200098e */ /* 0x002fe2000c12e104 */
[----:B------:R-:W-:Y:S05]  /*03f0*/  EXIT ;  /* 0x000000000000794d */ /* 0x000fea0003800000 */
        .weak           $__internal_0_$__cuda_sm3x_div_rn_noftz_f32_slowpath
        .type           $__internal_0_$__cuda_sm3x_div_rn_noftz_f32_slowpath,@function
        .size           $__internal_0_$__cuda_sm3x_div_rn_noftz_f32_slowpath,(.L_x_14 - $__internal_0_$__cuda_sm3x_div_rn_noftz_f32_slowpath)
$__internal_0_$__cuda_sm3x_div_rn_noftz_f32_slowpath:
[----:B------:R-:W-:Y:S01]  /*0400*/  SHF.R.U32.HI R6, RZ, 0x17, R5 ;  /* 0x00000017ff067819 */ /* 0x000fe20000011605 */
[----:B------:R-:W-:Y:S01]  /*0410*/  BSSY.RECONVERGENT B1, `(.L_x_2) ;  /* 0x0000064000017945 */ /* 0x000fe20003800200 */
[--C-:B------:R-:W-:Y:S01]  /*0420*/  SHF.R.U32.HI R3, RZ, 0x17, R0.reuse ;  /* 0x00000017ff037819 */ /* 0x100fe20000011600 */
[----:B------:R-:W-:Y:S01]  /*0430*/  IMAD.MOV.U32 R8, RZ, RZ, R0 ;  /* 0x000000ffff087224 */ /* 0x000fe200078e0000 */
[----:B------:R-:W-:Y:S02]  /*0440*/  LOP3.LUT R7, R6, 0xff, RZ, 0xc0, !PT ;  /* 0x000000ff06077812 */ /* 0x000fe400078ec0ff */
[----:B------:R-:W-:-:S03]  /*0450*/  LOP3.LUT R6, R3, 0xff, RZ, 0xc0, !PT ;  /* 0x000000ff03067812 */ /* 0x000fc600078ec0ff */
[----:B------:R-:W-:Y:S02]  /*0460*/  VIADD R11, R7, 0xffffffff ;  /* 0xffffffff070b7836 */ /* 0x000fe40000000000 */
[----:B------:R-:W-:-:S03]  /*0470*/  VIADD R10, R6, 0xffffffff ;  /* 0xffffffff060a7836 */ /* 0x000fc60000000000 */
[----:B------:R-:W-:-:S04]  /*0480*/  ISETP.GT.U32.AND P0, PT, R11, 0xfd, PT ;  /* 0x000000fd0b00780c */ /* 0x000fc80003f04070 */
[----:B------:R-:W-:-:S13]  /*0490*/  ISETP.GT.U32.OR P0, PT, R10, 0xfd, P0 ;  /* 0x000000fd0a00780c */ /* 0x000fda0000704470 */
[----:B------:R-:W-:Y:S01]  /*04a0*/  @!P0 IMAD.MOV.U32 R9, RZ, RZ, RZ ;  /* 0x000000ffff098224 */ /* 0x000fe200078e00ff */
[----:B------:R-:W-:Y:S06]  /*04b0*/  @!P0 BRA `(.L_x_3) ;  /* 0x0000000000608947 */ /* 0x000fec0003800000 */
[----:B------:R-:W-:Y:S01]  /*04c0*/  FSETP.GTU.FTZ.AND P0, PT, |R0|, +INF , PT ;  /* 0x7f8000000000780b */ /* 0x000fe20003f1c200 */
[----:B------:R-:W-:Y:S01]  /*04d0*/  IMAD.MOV.U32 R3, RZ, RZ, R5 ;  /* 0x000000ffff037224 */ /* 0x000fe200078e0005 */
[----:B------:R-:W-:-:S04]  /*04e0*/  FSETP.GTU.FTZ.AND P1, PT, |R5|, +INF , PT ;  /* 0x7f8000000500780b */ /* 0x000fc80003f3c200 */
[----:B------:R-:W-:-:S13]  /*04f0*/  PLOP3.LUT P0, PT, P0, P1, PT, 0xf8, 0x8f ;  /* 0x00000000008f781c */ /* 0x000fda0000703f70 */
[----:B------:R-:W-:Y:S05]  /*0500*/  @P0 BRA `(.L_x_4) ;  /* 0x00000004004c0947 */ /* 0x000fea0003800000 */
[----:B------:R-:W-:-:S13]  /*0510*/  LOP3.LUT P0, RZ, R5, 0x7fffffff, R8, 0xc8, !PT ;  /* 0x7fffffff05ff7812 */ /* 0x000fda000780c808 */
[----:B------:R-:W-:Y:S05]  /*0520*/  @!P0 BRA `(.L_x_5) ;  /* 0x00000004003c8947 */ /* 0x000fea0003800000 */
[C---:B------:R-:W-:Y:S02]  /*0530*/  FSETP.NEU.FTZ.AND P2, PT, |R0|.reuse, +INF , PT ;  /* 0x7f8000000000780b */ /* 0x040fe40003f5d200 */
[----:B------:R-:W-:Y:S02]  /*0540*/  FSETP.NEU.FTZ.AND P1, PT, |R3|, +INF , PT ;  /* 0x7f8000000300780b */ /* 0x000fe40003f3d200 */
[----:B------:R-:W-:-:S11]  /*0550*/  FSETP.NEU.FTZ.AND P0, PT, |R0|, +INF , PT ;  /* 0x7f8000000000780b */ /* 0x000fd60003f1d200 */
[----:B------:R-:W-:Y:S05]  /*0560*/  @!P1 BRA !P2, `(.L_x_5) ;  /* 0x00000004002c9947 */ /* 0x000fea0005000000 */
[----:B------:R-:W-:-:S04]  /*0570*/  LOP3.LUT P2, RZ, R8, 0x7fffffff, RZ, 0xc0, !PT ;  /* 0x7fffffff08ff7812 */ /* 0x000fc8000784c0ff */
[----:B------:R-:W-:-:S13]  /*0580*/  PLOP3.LUT P1, PT, P1, P2, PT, 0x2f, 0xf2 ;  /* 0x0000000000f2781c */ /* 0x000fda0000f24577 */
[----:B------:R-:W-:Y:S05]  /*0590*/  @P1 BRA `(.L_x_6) ;  /* 0x0000000400181947 */ /* 0x000fea0003800000 */
[----:B------:R-:W-:-:S04]  /*05a0*/  LOP3.LUT P1, RZ, R5, 0x7fffffff, RZ, 0xc0, !PT ;  /* 0x7fffffff05ff7812 */ /* 0x000fc8000782c0ff */
[----:B------:R-:W-:-:S13]  /*05b0*/  PLOP3.LUT P0, PT, P0, P1, PT, 0x2f, 0xf2 ;  /* 0x0000000000f2781c */ /* 0x000fda0000702577 */
[----:B------:R-:W-:Y:S05]  /*05c0*/  @P0 BRA `(.L_x_7) ;  /* 0x0000000400000947 */ /* 0x000fea0003800000 */
[----:B------:R-:W-:Y:S02]  /*05d0*/  ISETP.GE.AND P0, PT, R10, RZ, PT ;  /* 0x000000ff0a00720c */ /* 0x000fe40003f06270 */
[----:B------:R-:W-:-:S11]  /*05e0*/  ISETP.GE.AND P1, PT, R11, RZ, PT ;  /* 0x000000ff0b00720c */ /* 0x000fd60003f26270 */
[----:B------:R-:W-:Y:S02]  /*05f0*/  @P0 IMAD.MOV.U32 R9, RZ, RZ, RZ ;  /* 0x000000ffff090224 */ /* 0x000fe400078e00ff */
[----:B------:R-:W-:Y:S01]  /*0600*/  @!P0 FFMA R8, R0, 1.84467440737095516160e+19, RZ ;  /* 0x5f80000000088823 */ /* 0x000fe200000000ff */
[----:B------:R-:W-:Y:S02]  /*0610*/  @!P0 IMAD.MOV.U32 R9, RZ, RZ, -0x40 ;  /* 0xffffffc0ff098424 */ /* 0x000fe400078e00ff */
[----:B------:R-:W-:Y:S02]  /*0620*/  @!P1 FFMA R5, R3, 1.84467440737095516160e+19, RZ ;  /* 0x5f80000003059823 */ /* 0x000fe400000000ff */
[----:B------:R-:W-:-:S07]  /*0630*/  @!P1 VIADD R9, R9, 0x40 ;  /* 0x0000004009099836 */ /* 0x000fce0000000000 */
.L_x_3:
[----:B------:R-:W-:Y:S01]  /*0640*/  LEA R0, R7, 0xc0800000, 0x17 ;  /* 0xc080000007007811 */ /* 0x000fe200078eb8ff */
[----:B------:R-:W-:Y:S01]  /*0650*/  VIADD R6, R6, 0xffffff81 ;  /* 0xffffff8106067836 */ /* 0x000fe20000000000 */
[----:B------:R-:W-:Y:S03]  /*0660*/  BSSY.RECONVERGENT B2, `(.L_x_8) ;  /* 0x0000035000027945 */ /* 0x000fe60003800200 */
[----:B------:R-:W-:Y:S02]  /*0670*/  IMAD.IADD R5, R5, 0x1, -R0 ;  /* 0x0000000105057824 */ /* 0x000fe400078e0a00 */
[C---:B------:R-:W-:Y:S01]  /*0680*/  IMAD R0, R6.reuse, -0x800000, R8 ;  /* 0xff80000006007824 */ /* 0x040fe200078e0208 */
[----:B------:R-:W-:Y:S01]  /*0690*/  IADD3 R6, PT, PT, R6, 0x7f, -R7 ;  /* 0x0000007f06067810 */ /* 0x000fe20007ffe807 */
[----:B------:R-:W0:Y:S01]  /*06a0*/  MUFU.RCP R3, R5 ;  /* 0x0000000500037308 */ /* 0x000e220000001000 */
[----:B------:R-:W-:-:S03]  /*06b0*/  FADD.FTZ R11, -R5, -RZ ;  /* 0x800000ff050b7221 */ /* 0x000fc60000010100 */
[----:B------:R-:W-:Y:S02]  /*06c0*/  IMAD.IADD R6, R6, 0x1, R9 ;  /* 0x0000000106067824 */ /* 0x000fe400078e0209 */
[----:B0-----:R-:W-:-:S04]  /*06d0*/  FFMA R10, R3, R11, 1 ;  /* 0x3f800000030a7423 */ /* 0x001fc8000000000b */
[----:B------:R-:W-:-:S04]  /*06e0*/  FFMA R10, R3, R10, R3 ;  /* 0x0000000a030a7223 */ /* 0x000fc80000000003 */
[----:B------:R-:W-:-:S04]  /*06f0*/  FFMA R3, R0, R10, RZ ;  /* 0x0000000a00037223 */ /* 0x000fc800000000ff */
[----:B------:R-:W-:-:S04]  /*0700*/  FFMA R8, R11, R3, R0 ;  /* 0x000000030b087223 */ /* 0x000fc80000000000 */
[----:B------:R-:W-:-:S04]  /*0710*/  FFMA R13, R10, R8, R3 ;  /* 0x000000080a0d7223 */ /* 0x000fc80000000003 */
[----:B------:R-:W-:-:S04]  /*0720*/  FFMA R8, R11, R13, R0 ;  /* 0x0000000d0b087223 */ /* 0x000fc80000000000 */
[----:B------:R-:W-:-:S05]  /*0730*/  FFMA R0, R10, R8, R13 ;  /* 0x000000080a007223 */ /* 0x000fca000000000d */
[----:B------:R-:W-:-:S04]  /*0740*/  SHF.R.U32.HI R3, RZ, 0x17, R0 ;  /* 0x00000017ff037819 */ /* 0x000fc80000011600 */
[----:B------:R-:W-:-:S05]  /*0750*/  LOP3.LUT R3, R3, 0xff, RZ, 0xc0, !PT ;  /* 0x000000ff03037812 */ /* 0x000fca00078ec0ff */
[----:B------:R-:W-:-:S04]  /*0760*/  IMAD.IADD R7, R3, 0x1, R6 ;  /* 0x0000000103077824 */ /* 0x000fc800078e0206 */
[----:B------:R-:W-:-:S05]  /*0770*/  VIADD R3, R7, 0xffffffff ;  /* 0xffffffff07037836 */ /* 0x000fca0000000000 */
[----:B------:R-:W-:-:S13]  /*0780*/  ISETP.GE.U32.AND P0, PT, R3, 0xfe, PT ;  /* 0x000000fe0300780c */ /* 0x000fda0003f06070 */
[----:B------:R-:W-:Y:S05]  /*0790*/  @!P0 BRA `(.L_x_9) ;  /* 0x0000000000808947 */ /* 0x000fea0003800000 */
[----:B------:R-:W-:-:S13]  /*07a0*/  ISETP.GT.AND P0, PT, R7, 0xfe, PT ;  /* 0x000000fe0700780c */ /* 0x000fda0003f04270 */
[----:B------:R-:W-:Y:S05]  /*07b0*/  @P0 BRA `(.L_x_10) ;  /* 0x00000000006c0947 */ /* 0x000fea0003800000 */
[----:B------:R-:W-:-:S13]  /*07c0*/  ISETP.GE.AND P0, PT, R7, 0x1, PT ;  /* 0x000000010700780c */ /* 0x000fda0003f06270 */
[----:B------:R-:W-:Y:S05]  /*07d0*/  @P0 BRA `(.L_x_11) ;  /* 0x0000000000740947 */ /* 0x000fea0003800000 */
[----:B------:R-:W-:Y:S02]  /*07e0*/  ISETP.GE.AND P0, PT, R7, -0x18, PT ;  /* 0xffffffe80700780c */ /* 0x000fe40003f06270 */
[----:B------:R-:W-:-:S11]  /*07f0*/  LOP3.LUT R0, R0, 0x80000000, RZ, 0xc0, !PT ;  /* 0x8000000000007812 */ /* 0x000fd600078ec0ff */
[----:B------:R-:W-:Y:S05]  /*0800*/  @!P0 BRA `(.L_x_11) ;  /* 0x0000000000688947 */ /* 0x000fea0003800000 */
[CCC-:B------:R-:W-:Y:S01]  /*0810*/  FFMA.RZ R3, R10.reuse, R8.reuse, R13.reuse ;  /* 0x000000080a037223 */ /* 0x1c0fe2000000c00d */
[CCC-:B------:R-:W-:Y:S01]  /*0820*/  FFMA.RM R6, R10.reuse, R8.reuse, R13.reuse ;  /* 0x000000080a067223 */ /* 0x1c0fe2000000400d */
[C---:B------:R-:W-:Y:S02]  /*0830*/  ISETP.NE.AND P2, PT, R7.reuse, RZ, PT ;  /* 0x000000ff0700720c */ /* 0x040fe40003f45270 */
[----:B------:R-:W-:Y:S02]  /*0840*/  ISETP.NE.AND P1, PT, R7, RZ, PT ;  /* 0x000000ff0700720c */ /* 0x000fe40003f25270 */
[----:B------:R-:W-:Y:S01]  /*0850*/  LOP3.LUT R5, R3, 0x7fffff, RZ, 0xc0, !PT ;  /* 0x007fffff03057812 */ /* 0x000fe200078ec0ff */
[----:B------:R-:W-:Y:S01]  /*0860*/  FFMA.RP R3, R10, R8, R13 ;  /* 0x000000080a037223 */ /* 0x000fe2000000800d */
[----:B------:R-:W-:Y:S02]  /*0870*/  VIADD R8, R7, 0x20 ;  /* 0x0000002007087836 */ /* 0x000fe40000000000 */
[----:B------:R-:W-:Y:S01]  /*0880*/  LOP3.LUT R5, R5, 0x800000, RZ, 0xfc, !PT ;  /* 0x0080000005057812 */ /* 0x000fe200078efcff */
[----:B------:R-:W-:Y:S01]  /*0890*/  IMAD.MOV R7, RZ, RZ, -R7 ;  /* 0x000000ffff077224 */ /* 0x000fe200078e0a07 */
[----:B------:R-:W-:-:S02]  /*08a0*/  FSETP.NEU.FTZ.AND P0, PT, R3, R6, PT ;  /* 0x000000060300720b */ /* 0x000fc40003f1d000 */
[----:B------:R-:W-:Y:S02]  /*08b0*/  SHF.L.U32 R8, R5, R8, RZ ;  /* 0x0000000805087219 */ /* 0x000fe400000006ff */
[----:B------:R-:W-:Y:S02]  /*08c0*/  SEL R6, R7, RZ, P2 ;  /* 0x000000ff07067207 */ /* 0x000fe40001000000 */
[----:B------:R-:W-:Y:S02]  /*08d0*/  ISETP.NE.AND P1, PT, R8, RZ, P1 ;  /* 0x000000ff0800720c */ /* 0x000fe40000f25270 */
[----:B------:R-:W-:Y:S02]  /*08e0*/  SHF.R.U32.HI R6, RZ, R6, R5 ;  /* 0x00000006ff067219 */ /* 0x000fe40000011605 */
[----:B------:R-:W-:Y:S02]  /*08f0*/  PLOP3.LUT P0, PT, P0, P1, PT, 0xf8, 0x8f ;  /* 0x00000000008f781c */ /* 0x000fe40000703f70 */
[----:B------:R-:W-:-:S02]  /*0900*/  SHF.R.U32.HI R8, RZ, 0x1, R6 ;  /* 0x00000001ff087819 */ /* 0x000fc40000011606 */
[----:B------:R-:W-:-:S04]  /*0910*/  SEL R3, RZ, 0x1, !P0 ;  /* 0x00000001ff037807 */ /* 0x000fc80004000000 */
[----:B------:R-:W-:-:S04]  /*0920*/  LOP3.LUT R3, R3, 0x1, R8, 0xf8, !PT ;  /* 0x0000000103037812 */ /* 0x000fc800078ef808 */
[----:B------:R-:W-:-:S05]  /*0930*/  LOP3.LUT R3, R3, R6, RZ, 0xc0, !PT ;  /* 0x0000000603037212 */ /* 0x000fca00078ec0ff */
[----:B------:R-:W-:-:S05]  /*0940*/  IMAD.IADD R3, R8, 0x1, R3 ;  /* 0x0000000108037824 */ /* 0x000fca00078e0203 */
[----:B------:R-:W-:Y:S01]  /*0950*/  LOP3.LUT R0, R3, R0, RZ, 0xfc, !PT ;  /* 0x0000000003007212 */ /* 0x000fe200078efcff */
[----:B------:R-:W-:Y:S06]  /*0960*/  BRA `(.L_x_11) ;  /* 0x0000000000107947 */ /* 0x000fec0003800000 */
.L_x_10:
[----:B------:R-:W-:-:S04]  /*0970*/  LOP3.LUT R0, R0, 0x80000000, RZ, 0xc0, !PT ;  /* 0x8000000000007812 */ /* 0x000fc800078ec0ff */
[----:B------:R-:W-:Y:S01]  /*0980*/  LOP3.LUT R0, R0, 0x7f800000, RZ, 0xfc, !PT ;  /* 0x7f80000000007812 */ /* 0x000fe200078efcff */
[----:B------:R-:W-:Y:S06]  /*0990*/  BRA `(.L_x_11) ;  /* 0x0000000000047947 */ /* 0x000fec0003800000 */
.L_x_9:
[----:B------:R-:W-:-:S07]  /*09a0*/  IMAD R0, R6, 0x800000, R0 ;  /* 0x0080000006007824 */ /* 0x000fce00078e0200 */
.L_x_11:
[----:B------:R-:W-:Y:S05]  /*09b0*/  BSYNC.RECONVERGENT B2 ;  /* 0x0000000000027941 */ /* 0x000fea0003800200 */
.L_x_8:
[----:B------:R-:W-:Y:S05]  /*09c0*/  BRA `(.L_x_12) ;  /* 0x0000000000207947 */ /* 0x000fea0003800000 */
.L_x_7:
[----:B------:R-:W-:-:S04]  /*09d0*/  LOP3.LUT R0, R5, 0x80000000, R8, 0x48, !PT ;  /* 0x8000000005007812 */ /* 0x000fc800078e4808 */
[----:B------:R-:W-:Y:S01]  /*09e0*/  LOP3.LUT R0, R0, 0x7f800000, RZ, 0xfc, !PT ;  /* 0x7f80000000007812 */ /* 0x000fe200078efcff */
[----:B------:R-:W-:Y:S06]  /*09f0*/  BRA `(.L_x_12) ;  /* 0x0000000000147947 */ /* 0x000fec0003800000 */
.L_x_6:
[----:B------:R-:W-:Y:S01]  /*0a00*/  LOP3.LUT R0, R5, 0x80000000, R8, 0x48, !PT ;  /* 0x8000000005007812 */ /* 0x000fe200078e4808 */
[----:B------:R-:W-:Y:S06]  /*0a10*/  BRA `(.L_x_12) ;  /* 0x00000000000c7947 */ /* 0x000fec0003800000 */
.L_x_5:
[----:B------:R-:W0:Y:S01]  /*0a20*/  MUFU.RSQ R0, -QNAN ;  /* 0xffc0000000007908 */ /* 0x000e220000001400 */
[----:B------:R-:W-:Y:S05]  /*0a30*/  BRA `(.L_x_12) ;  /* 0x0000000000047947 */ /* 0x000fea0003800000 */
.L_x_4:
[----:B------:R-:W-:-:S07]  /*0a40*/  FADD.FTZ R0, R0, R3 ;  /* 0x0000000300007221 */ /* 0x000fce0000010000 */
.L_x_12:
[----:B------:R-:W-:Y:S05]  /*0a50*/  BSYNC.RECONVERGENT B1 ;  /* 0x0000000000017941 */ /* 0x000fea0003800200 */
.L_x_2:
[----:B------:R-:W-:-:S04]  /*0a60*/  IMAD.MOV.U32 R5, RZ, RZ, 0x0 ;  /* 0x00000000ff057424 */ /* 0x000fc800078e00ff */
[----:B0-----:R-:W-:Y:S05]  /*0a70*/  RET.REL.NODEC R4 `(_Z1tiiPiS_) ;  /* 0xfffffff404607950 */ /* 0x001fea0003c3ffff */
.L_x_13:
[----:B------:R-:W-:-:S00]  /*0a80*/  BRA `(.L_x_13) ;  /* 0xfffffffc00fc7947 */ /* 0x000fc0000383ffff */
[----:B------:R-:W-:-:S00]  /*0a90*/  NOP ;  /* 0x0000000000007918 */ /* 0x000fc00000000000 */
        /* <DEDUP_REMOVED lines=14> */
.L_x_14:


//--------------------- .nv.shared.reserved.0     --------------------------
	.section	.nv.shared.reserved.0,"aw",@nobits
	.weak		__nv_reservedSMEM_offset_0_alias
	.size		__nv_reservedSMEM_offset_0_alias, 0, 64
	.other		__nv_reservedSMEM_offset_0_alias,@"STO_CUDA_RESERVED_SHARED STV_DEFAULT"
__nv_reservedSMEM_offset_0_alias:
	.zero		0
	.zero		64


//--------------------- .nv.constant0._Z1tiiPiS_  --------------------------
	.section	.nv.constant0._Z1tiiPiS_,"a",@progbits
	.sectionflags	@""
	.align	4
.nv.constant0._Z1tiiPiS_:
	.zero		920


//--------------------- SYMBOLS --------------------------

	.type		.nv.reservedSmem.offset0,@object
	.size		.nv.reservedSmem.offset0,0x4
